//
// Generated by NVIDIA NVVM Compiler
//
// Compiler Build ID: CL-36424714
// Cuda compilation tools, release 13.0, V13.0.88
// Based on NVVM 20.0.0
//

.version 9.0
.target sm_100
.address_size 64

	// .globl	_Z25uncoalesced_memory_accessPfS_i

.visible .entry _Z25uncoalesced_memory_accessPfS_i(
	.param .u64 .ptr .align 1 _Z25uncoalesced_memory_accessPfS_i_param_0,
	.param .u64 .ptr .align 1 _Z25uncoalesced_memory_accessPfS_i_param_1,
	.param .u32 _Z25uncoalesced_memory_accessPfS_i_param_2
)
{
	.reg .pred 	%p<2>;
	.reg .b32 	%r<7>;
	.reg .b32 	%f<2>;
	.reg .b64 	%rd<9>;

	ld.param.u64 	%rd1, [_Z25uncoalesced_memory_accessPfS_i_param_0];
	ld.param.u64 	%rd2, [_Z25uncoalesced_memory_accessPfS_i_param_1];
	ld.param.u32 	%r2, [_Z25uncoalesced_memory_accessPfS_i_param_2];
	mov.u32 	%r3, %ctaid.x;
	mov.u32 	%r4, %ntid.x;
	mov.u32 	%r5, %tid.x;
	mad.lo.s32 	%r1, %r3, %r4, %r5;
	setp.ge.s32 	%p1, %r1, %r2;
	@%p1 bra 	$L__BB0_2;
	cvta.to.global.u64 	%rd3, %rd1;
	cvta.to.global.u64 	%rd4, %rd2;
	shl.b32 	%r6, %r1, 1;
	mul.wide.s32 	%rd5, %r6, 4;
	add.s64 	%rd6, %rd3, %rd5;
	ld.global.f32 	%f1, [%rd6];
	mul.wide.s32 	%rd7, %r1, 4;
	add.s64 	%rd8, %rd4, %rd7;
	st.global.f32 	[%rd8], %f1;
$L__BB0_2:
	ret;

}
	// .globl	_Z23coalesced_memory_accessPfS_i
.visible .entry _Z23coalesced_memory_accessPfS_i(
	.param .u64 .ptr .align 1 _Z23coalesced_memory_accessPfS_i_param_0,
	.param .u64 .ptr .align 1 _Z23coalesced_memory_accessPfS_i_param_1,
	.param .u32 _Z23coalesced_memory_accessPfS_i_param_2
)
{
	.reg .pred 	%p<2>;
	.reg .b32 	%r<6>;
	.reg .b32 	%f<2>;
	.reg .b64 	%rd<8>;

	ld.param.u64 	%rd1, [_Z23coalesced_memory_accessPfS_i_param_0];
	ld.param.u64 	%rd2, [_Z23coalesced_memory_accessPfS_i_param_1];
	ld.param.u32 	%r2, [_Z23coalesced_memory_accessPfS_i_param_2];
	mov.u32 	%r3, %ctaid.x;
	mov.u32 	%r4, %ntid.x;
	mov.u32 	%r5, %tid.x;
	mad.lo.s32 	%r1, %r3, %r4, %r5;
	setp.ge.s32 	%p1, %r1, %r2;
	@%p1 bra 	$L__BB1_2;
	cvta.to.global.u64 	%rd3, %rd1;
	cvta.to.global.u64 	%rd4, %rd2;
	mul.wide.s32 	%rd5, %r1, 4;
	add.s64 	%rd6, %rd3, %rd5;
	ld.global.f32 	%f1, [%rd6];
	add.s64 	%rd7, %rd4, %rd5;
	st.global.f32 	[%rd7], %f1;
$L__BB1_2:
	ret;

}


// ===== COMPILED SASS (sm_100) =====

	.target	sm_100

	.elftype	@"ET_EXEC"


//--------------------- .note.nv.tkinfo           --------------------------
	.section	.note.nv.tkinfo,"",@"SHT_NOTE"
	.sectionflags	@"SHF_NOTE_NV_TKINFO"
	.tkinfo
        /*0018*/ 	.word	0x00000002
        /*0030*/ 	.string	""
        /*0030*/ 	.string	"ptxas"
        /*0030*/ 	.string	"Cuda compilation tools, release 13.0, V13.0.88"
        /*0030*/ 	.string	"Build cuda_13.0.r13.0/compiler.36424714_0"
        /*0030*/ 	.string	"-arch sm_100 -m 64 "



//--------------------- .note.nv.cuinfo           --------------------------
	.section	.note.nv.cuinfo,"",@"SHT_NOTE"
	.sectionflags	@"SHF_NOTE_NV_CUINFO"
        /*0018*/ 	.short	0x0002
        /*001a*/ 	.short	0x0064
        /*001c*/ 	.short	0x0082
	.zero		2


//--------------------- .nv.info                  --------------------------
	.section	.nv.info,"",@"SHT_CUDA_INFO"
	.align	4


	//----- nvinfo : EIATTR_REGCOUNT
	.align		4
        /*0000*/ 	.byte	0x04, 0x2f
        /*0002*/ 	.short	(.L_1 - .L_0)
	.align		4
.L_0:
        /*0004*/ 	.word	index@(_Z25uncoalesced_memory_accessPfS_i)
        /*0008*/ 	.word	0x0000000a


	//----- nvinfo : EIATTR_FRAME_SIZE
	.align		4
.L_1:
        /*000c*/ 	.byte	0x04, 0x11
        /*000e*/ 	.short	(.L_3 - .L_2)
	.align		4
.L_2:
        /*0010*/ 	.word	index@(_Z25uncoalesced_memory_accessPfS_i)
        /*0014*/ 	.word	0x00000000


	//----- nvinfo : EIATTR_REGCOUNT
	.align		4
.L_3:
        /*0018*/ 	.byte	0x04, 0x2f
        /*001a*/ 	.short	(.L_5 - .L_4)
	.align		4
.L_4:
        /*001c*/ 	.word	index@(_Z23coalesced_memory_accessPfS_i)
        /*0020*/ 	.word	0x0000000a


	//----- nvinfo : EIATTR_FRAME_SIZE
	.align		4
.L_5:
        /*0024*/ 	.byte	0x04, 0x11
        /*0026*/ 	.short	(.L_7 - .L_6)
	.align		4
.L_6:
        /*0028*/ 	.word	index@(_Z23coalesced_memory_accessPfS_i)
        /*002c*/ 	.word	0x00000000


	//----- nvinfo : EIATTR_MIN_STACK_SIZE
	.align		4
.L_7:
        /*0030*/ 	.byte	0x04, 0x12
        /*0032*/ 	.short	(.L_9 - .L_8)
	.align		4
.L_8:
        /*0034*/ 	.word	index@(_Z23coalesced_memory_accessPfS_i)
        /*0038*/ 	.word	0x00000000


	//----- nvinfo : EIATTR_MIN_STACK_SIZE
	.align		4
.L_9:
        /*003c*/ 	.byte	0x04, 0x12
        /*003e*/ 	.short	(.L_11 - .L_10)
	.align		4
.L_10:
        /*0040*/ 	.word	index@(_Z25uncoalesced_memory_accessPfS_i)
        /*0044*/ 	.word	0x00000000
.L_11:


//--------------------- .nv.compat                --------------------------
	.section	.nv.compat,"",@"SHT_CUDA_COMPAT_INFO"
	.align	4
        /*0000*/ 	.byte	0x02, 0x09, 0x00, 0x00, 0x02, 0x02, 0x01, 0x00, 0x02, 0x05, 0x05, 0x00, 0x03, 0x07, 0x01, 0x01
        /*0010*/ 	.byte	0x02, 0x03, 0x00, 0x00, 0x02, 0x06, 0x01, 0x00, 0x04, 0x0b, 0x08, 0x00, 0x09, 0x00, 0x00, 0x00
        /*0020*/ 	.byte	0x00, 0x00, 0x00, 0x00


//--------------------- .nv.info._Z23coalesced_memory_accessPfS_i --------------------------
	.section	.nv.info._Z23coalesced_memory_accessPfS_i,"",@"SHT_CUDA_INFO"
	.sectionflags	@""
	.align	4


	//----- nvinfo : EIATTR_CUDA_API_VERSION
	.align		4
        /*0000*/ 	.byte	0x04, 0x37
        /*0002*/ 	.short	(.L_13 - .L_12)
.L_12:
        /*0004*/ 	.word	0x00000082


	//----- nvinfo : EIATTR_KPARAM_INFO
	.align		4
.L_13:
        /*0008*/ 	.byte	0x04, 0x17
        /*000a*/ 	.short	(.L_15 - .L_14)
.L_14:
        /*000c*/ 	.word	0x00000000
        /*0010*/ 	.short	0x0002
        /*0012*/ 	.short	0x0010
        /*0014*/ 	.byte	0x00, 0xf0, 0x11, 0x00


	//----- nvinfo : EIATTR_KPARAM_INFO
	.align		4
.L_15:
        /*0018*/ 	.byte	0x04, 0x17
        /*001a*/ 	.short	(.L_17 - .L_16)
.L_16:
        /*001c*/ 	.word	0x00000000
        /*0020*/ 	.short	0x0001
        /*0022*/ 	.short	0x0008
        /*0024*/ 	.byte	0x00, 0xf5, 0x21, 0x00


	//----- nvinfo : EIATTR_KPARAM_INFO
	.align		4
.L_17:
        /*0028*/ 	.byte	0x04, 0x17
        /*002a*/ 	.short	(.L_19 - .L_18)
.L_18:
        /*002c*/ 	.word	0x00000000
        /*0030*/ 	.short	0x0000
        /*0032*/ 	.short	0x0000
        /*0034*/ 	.byte	0x00, 0xf5, 0x21, 0x00


	//----- nvinfo : EIATTR_SPARSE_MMA_MASK
	.align		4
.L_19:
        /*0038*/ 	.byte	0x03, 0x50
        /*003a*/ 	.short	0x0000


	//----- nvinfo : EIATTR_MAXREG_COUNT
	.align		4
        /*003c*/ 	.byte	0x03, 0x1b
        /*003e*/ 	.short	0x00ff


	//----- nvinfo : EIATTR_MERCURY_ISA_VERSION
	.align		4
        /*0040*/ 	.byte	0x03, 0x5f
        /*0042*/ 	.short	0x0101


	//----- nvinfo : EIATTR_VRC_CTA_INIT_COUNT
	.align		4
        /*0044*/ 	.byte	0x02, 0x4a
	.zero		1
	.zero		1


	//----- nvinfo : EIATTR_EXIT_INSTR_OFFSETS
	.align		4
        /*0048*/ 	.byte	0x04, 0x1c
        /*004a*/ 	.short	(.L_21 - .L_20)


	//   ....[0]....
.L_20:
        /*004c*/ 	.word	0x00000070


	//   ....[1]....
        /*0050*/ 	.word	0x000000f0


	//----- nvinfo : EIATTR_CBANK_PARAM_SIZE
	.align		4
.L_21:
        /*0054*/ 	.byte	0x03, 0x19
        /*0056*/ 	.short	0x0014


	//----- nvinfo : EIATTR_PARAM_CBANK
	.align		4
        /*0058*/ 	.byte	0x04, 0x0a
        /*005a*/ 	.short	(.L_23 - .L_22)
	.align		4
.L_22:
        /*005c*/ 	.word	index@(.nv.constant0._Z23coalesced_memory_accessPfS_i)
        /*0060*/ 	.short	0x0380
        /*0062*/ 	.short	0x0014


	//----- nvinfo : EIATTR_SW_WAR
	.align		4
.L_23:
        /*0064*/ 	.byte	0x04, 0x36
        /*0066*/ 	.short	(.L_25 - .L_24)
.L_24:
        /*0068*/ 	.word	0x00000008
.L_25:


//--------------------- .nv.info._Z25uncoalesced_memory_accessPfS_i --------------------------
	.section	.nv.info._Z25uncoalesced_memory_accessPfS_i,"",@"SHT_CUDA_INFO"
	.sectionflags	@""
	.align	4


	//----- nvinfo : EIATTR_CUDA_API_VERSION
	.align		4
        /*0000*/ 	.byte	0x04, 0x37
        /*0002*/ 	.short	(.L_27 - .L_26)
.L_26:
        /*0004*/ 	.word	0x00000082


	//----- nvinfo : EIATTR_KPARAM_INFO
	.align		4
.L_27:
        /*0008*/ 	.byte	0x04, 0x17
        /*000a*/ 	.short	(.L_29 - .L_28)
.L_28:
        /*000c*/ 	.word	0x00000000
        /*0010*/ 	.short	0x0002
        /*0012*/ 	.short	0x0010
        /*0014*/ 	.byte	0x00, 0xf0, 0x11, 0x00


	//----- nvinfo : EIATTR_KPARAM_INFO
	.align		4
.L_29:
        /*0018*/ 	.byte	0x04, 0x17
        /*001a*/ 	.short	(.L_31 - .L_30)
.L_30:
        /*001c*/ 	.word	0x00000000
        /*0020*/ 	.short	0x0001
        /*0022*/ 	.short	0x0008
        /*0024*/ 	.byte	0x00, 0xf5, 0x21, 0x00


	//----- nvinfo : EIATTR_KPARAM_INFO
	.align		4
.L_31:
        /*0028*/ 	.byte	0x04, 0x17
        /*002a*/ 	.short	(.L_33 - .L_32)
.L_32:
        /*002c*/ 	.word	0x00000000
        /*0030*/ 	.short	0x0000
        /*0032*/ 	.short	0x0000
        /*0034*/ 	.byte	0x00, 0xf5, 0x21, 0x00


	//----- nvinfo : EIATTR_SPARSE_MMA_MASK
	.align		4
.L_33:
        /*0038*/ 	.byte	0x03, 0x50
        /*003a*/ 	.short	0x0000


	//----- nvinfo : EIATTR_MAXREG_COUNT
	.align		4
        /*003c*/ 	.byte	0x03, 0x1b
        /*003e*/ 	.short	0x00ff


	//----- nvinfo : EIATTR_MERCURY_ISA_VERSION
	.align		4
        /*0040*/ 	.byte	0x03, 0x5f
        /*0042*/ 	.short	0x0101


	//----- nvinfo : EIATTR_VRC_CTA_INIT_COUNT
	.align		4
        /*0044*/ 	.byte	0x02, 0x4a
	.zero		1
	.zero		1


	//----- nvinfo : EIATTR_EXIT_INSTR_OFFSETS
	.align		4
        /*0048*/ 	.byte	0x04, 0x1c
        /*004a*/ 	.short	(.L_35 - .L_34)


	//   ....[0]....
.L_34:
        /*004c*/ 	.word	0x00000070


	//   ....[1]....
        /*0050*/ 	.word	0x00000100


	//----- nvinfo : EIATTR_CBANK_PARAM_SIZE
	.align		4
.L_35:
        /*0054*/ 	.byte	0x03, 0x19
        /*0056*/ 	.short	0x0014


	//----- nvinfo : EIATTR_PARAM_CBANK
	.align		4
        /*0058*/ 	.byte	0x04, 0x0a
        /*005a*/ 	.short	(.L_37 - .L_36)
	.align		4
.L_36:
        /*005c*/ 	.word	index@(.nv.constant0._Z25uncoalesced_memory_accessPfS_i)
        /*0060*/ 	.short	0x0380
        /*0062*/ 	.short	0x0014


	//----- nvinfo : EIATTR_SW_WAR
	.align		4
.L_37:
        /*0064*/ 	.byte	0x04, 0x36
        /*0066*/ 	.short	(.L_39 - .L_38)
.L_38:
        /*0068*/ 	.word	0x00000008
.L_39:


//--------------------- .nv.callgraph             --------------------------
	.section	.nv.callgraph,"",@"SHT_CUDA_CALLGRAPH"
	.align	4
	.sectionentsize	8
	.align		4
        /*0000*/ 	.word	0x00000000
	.align		4
        /*0004*/ 	.word	0xffffffff
	.align		4
        /*0008*/ 	.word	0x00000000
	.align		4
        /*000c*/ 	.word	0xfffffffe
	.align		4
        /*0010*/ 	.word	0x00000000
	.align		4
        /*0014*/ 	.word	0xfffffffd
	.align		4
        /*0018*/ 	.word	0x00000000
	.align		4
        /*001c*/ 	.word	0xfffffffc


//--------------------- .text._Z23coalesced_memory_accessPfS_i --------------------------
	.section	.text._Z23coalesced_memory_accessPfS_i,"ax",@progbits
	.align	128
        .global         _Z23coalesced_memory_accessPfS_i
        .type           _Z23coalesced_memory_accessPfS_i,@function
        .size           _Z23coalesced_memory_accessPfS_i,(.L_x_2 - _Z23coalesced_memory_accessPfS_i)
        .other          _Z23coalesced_memory_accessPfS_i,@"STO_CUDA_ENTRY STV_DEFAULT"
_Z23coalesced_memory_accessPfS_i:
.text._Z23coalesced_memory_accessPfS_i:
[----:B------:R-:W-:Y:S01]  /*0000*/  LDC R1, c[0x0][0x37c] ;  /* 0x0000df00ff017b82 */ /* 0x000fe20000000800 */
[----:B------:R-:W0:Y:S07]  /*0010*/  S2R R0, SR_TID.X ;  /* 0x0000000000007919 */ /* 0x000e2e0000002100 */
[----:B------:R-:W0:Y:S01]  /*0020*/  S2UR UR4, SR_CTAID.X ;  /* 0x00000000000479c3 */ /* 0x000e220000002500 */
[----:B------:R-:W1:Y:S07]  /*0030*/  LDCU UR5, c[0x0][0x390] ;  /* 0x00007200ff0577ac */ /* 0x000e6e0008000800 */
[----:B------:R-:W0:Y:S02]  /*0040*/  LDC R7, c[0x0][0x360] ;  /* 0x0000d800ff077b82 */ /* 0x000e240000000800 */
[----:B0-----:R-:W-:-:S05]  /*0050*/  IMAD R7, R7, UR4, R0 ;  /* 0x0000000407077c24 */ /* 0x001fca000f8e0200 */
[----:B-1----:R-:W-:-:S13]  /*0060*/  ISETP.GE.AND P0, PT, R7, UR5, PT ;  /* 0x0000000507007c0c */ /* 0x002fda000bf06270 */
[----:B------:R-:W-:Y:S05]  /*0070*/  @P0 EXIT ;  /* 0x000000000000094d */ /* 0x000fea0003800000 */
[----:B------:R-:W0:Y:S01]  /*0080*/  LDC.64 R2, c[0x0][0x380] ;  /* 0x0000e000ff027b82 */ /* 0x000e220000000a00 */
[----:B------:R-:W1:Y:S07]  /*0090*/  LDCU.64 UR4, c[0x0][0x358] ;  /* 0x00006b00ff0477ac */ /* 0x000e6e0008000a00 */
[----:B------:R-:W2:Y:S01]  /*00a0*/  LDC.64 R4, c[0x0][0x388] ;  /* 0x0000e200ff047b82 */ /* 0x000ea20000000a00 */
[----:B0-----:R-:W-:-:S06]  /*00b0*/  IMAD.WIDE R2, R7, 0x4, R2 ;  /* 0x0000000407027825 */ /* 0x001fcc00078e0202 */
[----:B-1----:R-:W3:Y:S01]  /*00c0*/  LDG.E R3, desc[UR4][R2.64] ;  /* 0x0000000402037981 */ /* 0x002ee2000c1e1900 */
[----:B--2---:R-:W-:-:S05]  /*00d0*/  IMAD.WIDE R4, R7, 0x4, R4 ;  /* 0x0000000407047825 */ /* 0x004fca00078e0204 */
[----:B---3--:R-:W-:Y:S01]  /*00e0*/  STG.E desc[UR4][R4.64], R3 ;  /* 0x0000000304007986 */ /* 0x008fe2000c101904 */
[----:B------:R-:W-:Y:S05]  /*00f0*/  EXIT ;  /* 0x000000000000794d */ /* 0x000fea0003800000 */
.L_x_0:
[----:B------:R-:W-:-:S00]  /*0100*/  BRA `(.L_x_0) ;  /* 0xfffffffc00fc7947 */ /* 0x000fc0000383ffff */
[----:B------:R-:W-:-:S00]  /*0110*/  NOP ;  /* 0x0000000000007918 */ /* 0x000fc00000000000 */
        /* <DEDUP_REMOVED lines=14> */
.L_x_2:


//--------------------- .text._Z25uncoalesced_memory_accessPfS_i --------------------------
	.section	.text._Z25uncoalesced_memory_accessPfS_i,"ax",@progbits
	.align	128
        .global         _Z25uncoalesced_memory_accessPfS_i
        .type           _Z25uncoalesced_memory_accessPfS_i,@function
        .size           _Z25uncoalesced_memory_accessPfS_i,(.L_x_3 - _Z25uncoalesced_memory_accessPfS_i)
        .other          _Z25uncoalesced_memory_accessPfS_i,@"STO_CUDA_ENTRY STV_DEFAULT"
_Z25uncoalesced_memory_accessPfS_i:
.text._Z25uncoalesced_memory_accessPfS_i:
        /* <DEDUP_REMOVED lines=9> */
[----:B------:R-:W1:Y:S01]  /*0090*/  LDCU.64 UR4, c[0x0][0x358] ;  /* 0x00006b00ff0477ac */ /* 0x000e620008000a00 */
[----:B------:R-:W-:-:S05]  /*00a0*/  SHF.L.U32 R5, R7, 0x1, RZ ;  /* 0x0000000107057819 */ /* 0x000fca00000006ff */
[----:B0-----:R-:W-:Y:S02]  /*00b0*/  IMAD.WIDE R2, R5, 0x4, R2 ;  /* 0x0000000405027825 */ /* 0x001fe400078e0202 */
[----:B------:R-:W0:Y:S04]  /*00c0*/  LDC.64 R4, c[0x0][0x388] ;  /* 0x0000e200ff047b82 */ /* 0x000e280000000a00 */
[----:B-1----:R-:W2:Y:S01]  /*00d0*/  LDG.E R3, desc[UR4][R2.64] ;  /* 0x0000000402037981 */ /* 0x002ea2000c1e1900 */
[----:B0-----:R-:W-:-:S05]  /*00e0*/  IMAD.WIDE R4, R7, 0x4, R4 ;  /* 0x0000000407047825 */ /* 0x001fca00078e0204 */
[----:B--2---:R-:W-:Y:S01]  /*00f0*/  STG.E desc[UR4][R4.64], R3 ;  /* 0x0000000304007986 */ /* 0x004fe2000c101904 */
[----:B------:R-:W-:Y:S05]  /*0100*/  EXIT ;  /* 0x000000000000794d */ /* 0x000fea0003800000 */
.L_x_1:
        /* <DEDUP_REMOVED lines=15> */
.L_x_3:


//--------------------- .nv.shared.reserved.0     --------------------------
	.section	.nv.shared.reserved.0,"aw",@nobits
	.weak		__nv_reservedSMEM_offset_0_alias
	.size		__nv_reservedSMEM_offset_0_alias, 0, 64
	.other		__nv_reservedSMEM_offset_0_alias,@"STO_CUDA_RESERVED_SHARED STV_DEFAULT"
__nv_reservedSMEM_offset_0_alias:
	.zero		0
	.zero		64


//--------------------- .nv.constant0._Z23coalesced_memory_accessPfS_i --------------------------
	.section	.nv.constant0._Z23coalesced_memory_accessPfS_i,"a",@progbits
	.sectionflags	@""
	.align	4
.nv.constant0._Z23coalesced_memory_accessPfS_i:
	.zero		916


//--------------------- .nv.constant0._Z25uncoalesced_memory_accessPfS_i --------------------------
	.section	.nv.constant0._Z25uncoalesced_memory_accessPfS_i,"a",@progbits
	.sectionflags	@""
	.align	4
.nv.constant0._Z25uncoalesced_memory_accessPfS_i:
	.zero		916


//--------------------- SYMBOLS --------------------------

	.type		.nv.reservedSmem.offset0,@object
	.size		.nv.reservedSmem.offset0,0x4
